//
// Generated by NVIDIA NVVM Compiler
//
// Compiler Build ID: CL-36424714
// Cuda compilation tools, release 13.0, V13.0.88
// Based on NVVM 20.0.0
//

.version 9.0
.target sm_100
.address_size 64

	// .globl	_Z9rotateGPUPi
.extern .func  (.param .b32 func_retval0) vprintf
(
	.param .b64 vprintf_param_0,
	.param .b64 vprintf_param_1
)
;
.global .align 1 .b8 $str[16] = {10, 32, 32, 32, 77, 97, 116, 114, 105, 120, 32, 37, 105, 58, 10};
.global .align 1 .b8 $str$1[2] = {9};
.global .align 1 .b8 $str$2[4] = {37, 105, 32};
.global .align 1 .b8 $str$3[2] = {10};

.visible .entry _Z9rotateGPUPi(
	.param .u64 .ptr .align 1 _Z9rotateGPUPi_param_0
)
{
	.reg .pred 	%p<3>;
	.reg .b32 	%r<22>;
	.reg .b64 	%rd<9>;
	.reg .b64 	%fd<4>;

	ld.param.u64 	%rd3, [_Z9rotateGPUPi_param_0];
	cvta.to.global.u64 	%rd1, %rd3;
	mov.u32 	%r1, %ntid.y;
	mov.u32 	%r2, %tid.y;
	mov.u32 	%r3, %tid.x;
	mad.lo.s32 	%r8, %r1, %r2, %r3;
	mul.lo.s32 	%r9, %r1, %r1;
	mov.u32 	%r10, %tid.z;
	mul.lo.s32 	%r4, %r9, %r10;
	add.s32 	%r11, %r8, %r4;
	mov.u32 	%r5, %ntid.x;
	rem.u32 	%r6, %r11, %r5;
	cvt.rn.f64.u32 	%fd1, %r5;
	mul.f64 	%fd2, %fd1, 0d3FE0000000000000;
	cvt.rpi.f64.f64 	%fd3, %fd2;
	cvt.rzi.s32.f64 	%r7, %fd3;
	setp.gt.u32 	%p1, %r6, %r7;
	mul.wide.u32 	%rd4, %r11, 4;
	add.s64 	%rd2, %rd1, %rd4;
	@%p1 bra 	$L__BB0_2;
	ld.global.u32 	%r12, [%rd2];
	mad.lo.s32 	%r13, %r1, %r3, %r2;
	add.s32 	%r14, %r13, %r4;
	mul.wide.u32 	%rd5, %r14, 4;
	add.s64 	%rd6, %rd1, %rd5;
	ld.global.u32 	%r15, [%rd6];
	st.global.u32 	[%rd2], %r15;
	st.global.u32 	[%rd6], %r12;
$L__BB0_2:
	setp.gt.u32 	%p2, %r6, %r7;
	bar.sync 	0;
	@%p2 bra 	$L__BB0_4;
	ld.global.u32 	%r16, [%rd2];
	not.b32 	%r17, %r3;
	add.s32 	%r18, %r5, %r17;
	mad.lo.s32 	%r19, %r5, %r2, %r18;
	add.s32 	%r20, %r19, %r4;
	mul.wide.u32 	%rd7, %r20, 4;
	add.s64 	%rd8, %rd1, %rd7;
	ld.global.u32 	%r21, [%rd8];
	st.global.u32 	[%rd2], %r21;
	st.global.u32 	[%rd8], %r16;
$L__BB0_4:
	ret;

}
	// .globl	_Z14printMatrixGPUPi
.visible .entry _Z14printMatrixGPUPi(
	.param .u64 .ptr .align 1 _Z14printMatrixGPUPi_param_0
)
{
	.local .align 8 .b8 	__local_depot1[8];
	.reg .b64 	%SP;
	.reg .b64 	%SPL;
	.reg .pred 	%p<30>;
	.reg .b32 	%r<83>;
	.reg .b64 	%rd<59>;

	mov.u64 	%SPL, __local_depot1;
	cvta.local.u64 	%SP, %SPL;
	ld.param.u64 	%rd3, [_Z14printMatrixGPUPi_param_0];
	cvta.to.global.u64 	%rd4, %rd3;
	add.u64 	%rd5, %SP, 0;
	add.u64 	%rd1, %SPL, 0;
	mov.u32 	%r1, %ntid.y;
	mov.u32 	%r2, %tid.y;
	mov.u32 	%r18, %tid.x;
	mov.u32 	%r3, %tid.z;
	mad.lo.s32 	%r19, %r3, %r1, %r2;
	mad.lo.s32 	%r4, %r19, %r1, %r18;
	mov.u32 	%r5, %ntid.z;
	or.b32  	%r6, %r18, %r2;
	mul.wide.u32 	%rd6, %r4, 4;
	add.s64 	%rd2, %rd4, %rd6;
	and.b32  	%r7, %r1, 3;
	and.b32  	%r8, %r1, 2044;
	neg.s32 	%r9, %r2;
	mov.b32 	%r79, 0;
	mov.u64 	%rd7, $str;
	mov.u64 	%rd38, $str$1;
	mov.u64 	%rd40, $str$2;
	mov.u64 	%rd43, $str$3;
$L__BB1_1:
	setp.ne.s32 	%p1, %r4, 0;
	@%p1 bra 	$L__BB1_3;
	add.s32 	%r20, %r79, 1;
	st.local.u32 	[%rd1], %r20;
	cvta.global.u64 	%rd8, %rd7;
	{ // callseq 0, 0
	.param .b64 param0;
	st.param.b64 	[param0], %rd8;
	.param .b64 param1;
	st.param.b64 	[param1], %rd5;
	.param .b32 retval0;
	call.uni (retval0), 
	vprintf, 
	(
	param0, 
	param1
	);
	ld.param.b32 	%r21, [retval0];
	} // callseq 0
$L__BB1_3:
	bar.sync 	0;
	setp.ne.s32 	%p2, %r3, %r79;
	@%p2 bra 	$L__BB1_52;
	setp.lt.u32 	%p3, %r1, 4;
	mov.b32 	%r82, 0;
	@%p3 bra 	$L__BB1_31;
	mov.b32 	%r81, 0;
	mov.u32 	%r80, %r9;
$L__BB1_6:
	setp.ne.s32 	%p4, %r6, 0;
	@%p4 bra 	$L__BB1_8;
	cvta.global.u64 	%rd11, %rd38;
	{ // callseq 1, 0
	.param .b64 param0;
	st.param.b64 	[param0], %rd11;
	.param .b64 param1;
	st.param.b64 	[param1], 0;
	.param .b32 retval0;
	call.uni (retval0), 
	vprintf, 
	(
	param0, 
	param1
	);
	ld.param.b32 	%r25, [retval0];
	} // callseq 1
$L__BB1_8:
	setp.ne.s32 	%p5, %r80, 0;
	@%p5 bra 	$L__BB1_10;
	ld.global.u32 	%r27, [%rd2];
	st.local.u32 	[%rd1], %r27;
	cvta.global.u64 	%rd13, %rd40;
	{ // callseq 2, 0
	.param .b64 param0;
	st.param.b64 	[param0], %rd13;
	.param .b64 param1;
	st.param.b64 	[param1], %rd5;
	.param .b32 retval0;
	call.uni (retval0), 
	vprintf, 
	(
	param0, 
	param1
	);
	ld.param.b32 	%r28, [retval0];
	} // callseq 2
$L__BB1_10:
	@%p4 bra 	$L__BB1_12;
	cvta.global.u64 	%rd16, %rd43;
	{ // callseq 3, 0
	.param .b64 param0;
	st.param.b64 	[param0], %rd16;
	.param .b64 param1;
	st.param.b64 	[param1], 0;
	.param .b32 retval0;
	call.uni (retval0), 
	vprintf, 
	(
	param0, 
	param1
	);
	ld.param.b32 	%r30, [retval0];
	} // callseq 3
$L__BB1_12:
	@%p4 bra 	$L__BB1_14;
	cvta.global.u64 	%rd18, %rd38;
	{ // callseq 4, 0
	.param .b64 param0;
	st.param.b64 	[param0], %rd18;
	.param .b64 param1;
	st.param.b64 	[param1], 0;
	.param .b32 retval0;
	call.uni (retval0), 
	vprintf, 
	(
	param0, 
	param1
	);
	ld.param.b32 	%r32, [retval0];
	} // callseq 4
$L__BB1_14:
	add.s32 	%r34, %r81, 1;
	setp.ne.s32 	%p8, %r2, %r34;
	@%p8 bra 	$L__BB1_16;
	ld.global.u32 	%r35, [%rd2];
	st.local.u32 	[%rd1], %r35;
	cvta.global.u64 	%rd20, %rd40;
	{ // callseq 5, 0
	.param .b64 param0;
	st.param.b64 	[param0], %rd20;
	.param .b64 param1;
	st.param.b64 	[param1], %rd5;
	.param .b32 retval0;
	call.uni (retval0), 
	vprintf, 
	(
	param0, 
	param1
	);
	ld.param.b32 	%r36, [retval0];
	} // callseq 5
$L__BB1_16:
	@%p4 bra 	$L__BB1_18;
	cvta.global.u64 	%rd23, %rd43;
	{ // callseq 6, 0
	.param .b64 param0;
	st.param.b64 	[param0], %rd23;
	.param .b64 param1;
	st.param.b64 	[param1], 0;
	.param .b32 retval0;
	call.uni (retval0), 
	vprintf, 
	(
	param0, 
	param1
	);
	ld.param.b32 	%r38, [retval0];
	} // callseq 6
$L__BB1_18:
	@%p4 bra 	$L__BB1_20;
	cvta.global.u64 	%rd25, %rd38;
	{ // callseq 7, 0
	.param .b64 param0;
	st.param.b64 	[param0], %rd25;
	.param .b64 param1;
	st.param.b64 	[param1], 0;
	.param .b32 retval0;
	call.uni (retval0), 
	vprintf, 
	(
	param0, 
	param1
	);
	ld.param.b32 	%r40, [retval0];
	} // callseq 7
$L__BB1_20:
	add.s32 	%r42, %r81, 2;
	setp.ne.s32 	%p11, %r2, %r42;
	@%p11 bra 	$L__BB1_22;
	ld.global.u32 	%r43, [%rd2];
	st.local.u32 	[%rd1], %r43;
	cvta.global.u64 	%rd27, %rd40;
	{ // callseq 8, 0
	.param .b64 param0;
	st.param.b64 	[param0], %rd27;
	.param .b64 param1;
	st.param.b64 	[param1], %rd5;
	.param .b32 retval0;
	call.uni (retval0), 
	vprintf, 
	(
	param0, 
	param1
	);
	ld.param.b32 	%r44, [retval0];
	} // callseq 8
$L__BB1_22:
	@%p4 bra 	$L__BB1_24;
	cvta.global.u64 	%rd30, %rd43;
	{ // callseq 9, 0
	.param .b64 param0;
	st.param.b64 	[param0], %rd30;
	.param .b64 param1;
	st.param.b64 	[param1], 0;
	.param .b32 retval0;
	call.uni (retval0), 
	vprintf, 
	(
	param0, 
	param1
	);
	ld.param.b32 	%r46, [retval0];
	} // callseq 9
$L__BB1_24:
	@%p4 bra 	$L__BB1_26;
	cvta.global.u64 	%rd32, %rd38;
	{ // callseq 10, 0
	.param .b64 param0;
	st.param.b64 	[param0], %rd32;
	.param .b64 param1;
	st.param.b64 	[param1], 0;
	.param .b32 retval0;
	call.uni (retval0), 
	vprintf, 
	(
	param0, 
	param1
	);
	ld.param.b32 	%r48, [retval0];
	} // callseq 10
$L__BB1_26:
	add.s32 	%r50, %r81, 3;
	setp.ne.s32 	%p14, %r2, %r50;
	@%p14 bra 	$L__BB1_28;
	ld.global.u32 	%r51, [%rd2];
	st.local.u32 	[%rd1], %r51;
	cvta.global.u64 	%rd34, %rd40;
	{ // callseq 11, 0
	.param .b64 param0;
	st.param.b64 	[param0], %rd34;
	.param .b64 param1;
	st.param.b64 	[param1], %rd5;
	.param .b32 retval0;
	call.uni (retval0), 
	vprintf, 
	(
	param0, 
	param1
	);
	ld.param.b32 	%r52, [retval0];
	} // callseq 11
$L__BB1_28:
	@%p4 bra 	$L__BB1_30;
	cvta.global.u64 	%rd37, %rd43;
	{ // callseq 12, 0
	.param .b64 param0;
	st.param.b64 	[param0], %rd37;
	.param .b64 param1;
	st.param.b64 	[param1], 0;
	.param .b32 retval0;
	call.uni (retval0), 
	vprintf, 
	(
	param0, 
	param1
	);
	ld.param.b32 	%r54, [retval0];
	} // callseq 12
$L__BB1_30:
	add.s32 	%r81, %r81, 4;
	add.s32 	%r80, %r80, 4;
	setp.ne.s32 	%p16, %r81, %r8;
	mov.u32 	%r82, %r8;
	@%p16 bra 	$L__BB1_6;
$L__BB1_31:
	setp.eq.s32 	%p17, %r7, 0;
	@%p17 bra 	$L__BB1_52;
	setp.ne.s32 	%p18, %r6, 0;
	@%p18 bra 	$L__BB1_34;
	cvta.global.u64 	%rd39, %rd38;
	{ // callseq 13, 0
	.param .b64 param0;
	st.param.b64 	[param0], %rd39;
	.param .b64 param1;
	st.param.b64 	[param1], 0;
	.param .b32 retval0;
	call.uni (retval0), 
	vprintf, 
	(
	param0, 
	param1
	);
	ld.param.b32 	%r56, [retval0];
	} // callseq 13
$L__BB1_34:
	setp.ne.s32 	%p19, %r2, %r82;
	@%p19 bra 	$L__BB1_36;
	ld.global.u32 	%r58, [%rd2];
	st.local.u32 	[%rd1], %r58;
	cvta.global.u64 	%rd41, %rd40;
	{ // callseq 14, 0
	.param .b64 param0;
	st.param.b64 	[param0], %rd41;
	.param .b64 param1;
	st.param.b64 	[param1], %rd5;
	.param .b32 retval0;
	call.uni (retval0), 
	vprintf, 
	(
	param0, 
	param1
	);
	ld.param.b32 	%r59, [retval0];
	} // callseq 14
$L__BB1_36:
	setp.ne.s32 	%p20, %r6, 0;
	@%p20 bra 	$L__BB1_38;
	cvta.global.u64 	%rd44, %rd43;
	{ // callseq 15, 0
	.param .b64 param0;
	st.param.b64 	[param0], %rd44;
	.param .b64 param1;
	st.param.b64 	[param1], 0;
	.param .b32 retval0;
	call.uni (retval0), 
	vprintf, 
	(
	param0, 
	param1
	);
	ld.param.b32 	%r61, [retval0];
	} // callseq 15
$L__BB1_38:
	setp.eq.s32 	%p21, %r7, 1;
	@%p21 bra 	$L__BB1_52;
	setp.ne.s32 	%p22, %r6, 0;
	@%p22 bra 	$L__BB1_41;
	cvta.global.u64 	%rd46, %rd38;
	{ // callseq 16, 0
	.param .b64 param0;
	st.param.b64 	[param0], %rd46;
	.param .b64 param1;
	st.param.b64 	[param1], 0;
	.param .b32 retval0;
	call.uni (retval0), 
	vprintf, 
	(
	param0, 
	param1
	);
	ld.param.b32 	%r63, [retval0];
	} // callseq 16
$L__BB1_41:
	add.s32 	%r65, %r82, 1;
	setp.ne.s32 	%p23, %r2, %r65;
	@%p23 bra 	$L__BB1_43;
	ld.global.u32 	%r66, [%rd2];
	st.local.u32 	[%rd1], %r66;
	cvta.global.u64 	%rd48, %rd40;
	{ // callseq 17, 0
	.param .b64 param0;
	st.param.b64 	[param0], %rd48;
	.param .b64 param1;
	st.param.b64 	[param1], %rd5;
	.param .b32 retval0;
	call.uni (retval0), 
	vprintf, 
	(
	param0, 
	param1
	);
	ld.param.b32 	%r67, [retval0];
	} // callseq 17
$L__BB1_43:
	setp.ne.s32 	%p24, %r6, 0;
	@%p24 bra 	$L__BB1_45;
	cvta.global.u64 	%rd51, %rd43;
	{ // callseq 18, 0
	.param .b64 param0;
	st.param.b64 	[param0], %rd51;
	.param .b64 param1;
	st.param.b64 	[param1], 0;
	.param .b32 retval0;
	call.uni (retval0), 
	vprintf, 
	(
	param0, 
	param1
	);
	ld.param.b32 	%r69, [retval0];
	} // callseq 18
$L__BB1_45:
	setp.eq.s32 	%p25, %r7, 2;
	@%p25 bra 	$L__BB1_52;
	setp.ne.s32 	%p26, %r6, 0;
	@%p26 bra 	$L__BB1_48;
	cvta.global.u64 	%rd53, %rd38;
	{ // callseq 19, 0
	.param .b64 param0;
	st.param.b64 	[param0], %rd53;
	.param .b64 param1;
	st.param.b64 	[param1], 0;
	.param .b32 retval0;
	call.uni (retval0), 
	vprintf, 
	(
	param0, 
	param1
	);
	ld.param.b32 	%r71, [retval0];
	} // callseq 19
$L__BB1_48:
	add.s32 	%r73, %r82, 2;
	setp.ne.s32 	%p27, %r2, %r73;
	@%p27 bra 	$L__BB1_50;
	ld.global.u32 	%r74, [%rd2];
	st.local.u32 	[%rd1], %r74;
	cvta.global.u64 	%rd55, %rd40;
	{ // callseq 20, 0
	.param .b64 param0;
	st.param.b64 	[param0], %rd55;
	.param .b64 param1;
	st.param.b64 	[param1], %rd5;
	.param .b32 retval0;
	call.uni (retval0), 
	vprintf, 
	(
	param0, 
	param1
	);
	ld.param.b32 	%r75, [retval0];
	} // callseq 20
$L__BB1_50:
	setp.ne.s32 	%p28, %r6, 0;
	@%p28 bra 	$L__BB1_52;
	cvta.global.u64 	%rd58, %rd43;
	{ // callseq 21, 0
	.param .b64 param0;
	st.param.b64 	[param0], %rd58;
	.param .b64 param1;
	st.param.b64 	[param1], 0;
	.param .b32 retval0;
	call.uni (retval0), 
	vprintf, 
	(
	param0, 
	param1
	);
	ld.param.b32 	%r77, [retval0];
	} // callseq 21
$L__BB1_52:
	add.s32 	%r79, %r79, 1;
	setp.ne.s32 	%p29, %r79, %r5;
	@%p29 bra 	$L__BB1_1;
	ret;

}


// ===== COMPILED SASS (sm_100) =====

	.target	sm_100

	.elftype	@"ET_EXEC"


//--------------------- .note.nv.tkinfo           --------------------------
	.section	.note.nv.tkinfo,"",@"SHT_NOTE"
	.sectionflags	@"SHF_NOTE_NV_TKINFO"
	.tkinfo
        /*0018*/ 	.word	0x00000002
        /*0030*/ 	.string	""
        /*0030*/ 	.string	"ptxas"
        /*0030*/ 	.string	"Cuda compilation tools, release 13.0, V13.0.88"
        /*0030*/ 	.string	"Build cuda_13.0.r13.0/compiler.36424714_0"
        /*0030*/ 	.string	"-arch sm_100 -m 64 "



//--------------------- .note.nv.cuinfo           --------------------------
	.section	.note.nv.cuinfo,"",@"SHT_NOTE"
	.sectionflags	@"SHF_NOTE_NV_CUINFO"
        /*0018*/ 	.short	0x0002
        /*001a*/ 	.short	0x0064
        /*001c*/ 	.short	0x0082
	.zero		2


//--------------------- .nv.info                  --------------------------
	.section	.nv.info,"",@"SHT_CUDA_INFO"
	.align	4


	//----- nvinfo : EIATTR_REGCOUNT
	.align		4
        /*0000*/ 	.byte	0x04, 0x2f
        /*0002*/ 	.short	(.L_5 - .L_4)
	.align		4
.L_4:
        /*0004*/ 	.word	index@(_Z9rotateGPUPi)
        /*0008*/ 	.word	0x00000010


	//----- nvinfo : EIATTR_FRAME_SIZE
	.align		4
.L_5:
        /*000c*/ 	.byte	0x04, 0x11
        /*000e*/ 	.short	(.L_7 - .L_6)
	.align		4
.L_6:
        /*0010*/ 	.word	index@(_Z9rotateGPUPi)
        /*0014*/ 	.word	0x00000000


	//----- nvinfo : EIATTR_REGCOUNT
	.align		4
.L_7:
        /*0018*/ 	.byte	0x04, 0x2f
        /*001a*/ 	.short	(.L_9 - .L_8)
	.align		4
.L_8:
        /*001c*/ 	.word	index@(_Z14printMatrixGPUPi)
        /*0020*/ 	.word	0x00000020


	//----- nvinfo : EIATTR_FRAME_SIZE
	.align		4
.L_9:
        /*0024*/ 	.byte	0x04, 0x11
        /*0026*/ 	.short	(.L_11 - .L_10)
	.align		4
.L_10:
        /*0028*/ 	.word	index@(_Z14printMatrixGPUPi)
        /*002c*/ 	.word	0x00000008


	//----- nvinfo : EIATTR_MIN_STACK_SIZE
	.align		4
.L_11:
        /*0030*/ 	.byte	0x04, 0x12
        /*0032*/ 	.short	(.L_13 - .L_12)
	.align		4
.L_12:
        /*0034*/ 	.word	index@(_Z14printMatrixGPUPi)
        /*0038*/ 	.word	0x00000008


	//----- nvinfo : EIATTR_MIN_STACK_SIZE
	.align		4
.L_13:
        /*003c*/ 	.byte	0x04, 0x12
        /*003e*/ 	.short	(.L_15 - .L_14)
	.align		4
.L_14:
        /*0040*/ 	.word	index@(_Z9rotateGPUPi)
        /*0044*/ 	.word	0x00000000
.L_15:


//--------------------- .nv.compat                --------------------------
	.section	.nv.compat,"",@"SHT_CUDA_COMPAT_INFO"
	.align	4
        /*0000*/ 	.byte	0x02, 0x09, 0x00, 0x00, 0x02, 0x02, 0x01, 0x00, 0x02, 0x05, 0x05, 0x00, 0x03, 0x07, 0x01, 0x01
        /*0010*/ 	.byte	0x02, 0x03, 0x00, 0x00, 0x02, 0x06, 0x01, 0x00, 0x04, 0x0b, 0x08, 0x00, 0x01, 0x00, 0x00, 0x00
        /*0020*/ 	.byte	0x00, 0x00, 0x00, 0x00


//--------------------- .nv.info._Z14printMatrixGPUPi --------------------------
	.section	.nv.info._Z14printMatrixGPUPi,"",@"SHT_CUDA_INFO"
	.sectionflags	@""
	.align	4


	//----- nvinfo : EIATTR_CUDA_API_VERSION
	.align		4
        /*0000*/ 	.byte	0x04, 0x37
        /*0002*/ 	.short	(.L_17 - .L_16)
.L_16:
        /*0004*/ 	.word	0x00000082


	//----- nvinfo : EIATTR_KPARAM_INFO
	.align		4
.L_17:
        /*0008*/ 	.byte	0x04, 0x17
        /*000a*/ 	.short	(.L_19 - .L_18)
.L_18:
        /*000c*/ 	.word	0x00000000
        /*0010*/ 	.short	0x0000
        /*0012*/ 	.short	0x0000
        /*0014*/ 	.byte	0x00, 0xf5, 0x21, 0x00


	//----- nvinfo : EIATTR_SPARSE_MMA_MASK
	.align		4
.L_19:
        /*0018*/ 	.byte	0x03, 0x50
        /*001a*/ 	.short	0x0000


	//----- nvinfo : EIATTR_MAXREG_COUNT
	.align		4
        /*001c*/ 	.byte	0x03, 0x1b
        /*001e*/ 	.short	0x00ff


	//----- nvinfo : EIATTR_NUM_BARRIERS
	.align		4
        /*0020*/ 	.byte	0x02, 0x4c
        /*0022*/ 	.byte	0x01
	.zero		1


	//----- nvinfo : EIATTR_EXTERNS
	.align		4
        /*0024*/ 	.byte	0x04, 0x0f
        /*0026*/ 	.short	(.L_21 - .L_20)


	//   ....[0]....
	.align		4
.L_20:
        /*0028*/ 	.word	index@(vprintf)


	//----- nvinfo : EIATTR_MERCURY_ISA_VERSION
	.align		4
.L_21:
        /*002c*/ 	.byte	0x03, 0x5f
        /*002e*/ 	.short	0x0101


	//----- nvinfo : EIATTR_VRC_CTA_INIT_COUNT
	.align		4
        /*0030*/ 	.byte	0x02, 0x4a
	.zero		1
	.zero		1


	//----- nvinfo : EIATTR_SYSCALL_OFFSETS
	.align		4
        /*0034*/ 	.byte	0x04, 0x46
        /*0036*/ 	.short	(.L_23 - .L_22)


	//   ....[0]....
.L_22:
        /*0038*/ 	.word	0x00000210


	//   ....[1]....
        /*003c*/ 	.word	0x00000380


	//   ....[2]....
        /*0040*/ 	.word	0x00000470


	//   ....[3]....
        /*0044*/ 	.word	0x00000530


	//   ....[4]....
        /*0048*/ 	.word	0x000005b0


	//   ....[5]....
        /*004c*/ 	.word	0x000006b0


	//   ....[6]....
        /*0050*/ 	.word	0x00000770


	//   ....[7]....
        /*0054*/ 	.word	0x000007f0


	//   ....[8]....
        /*0058*/ 	.word	0x000008f0


	//   ....[9]....
        /*005c*/ 	.word	0x000009b0


	//   ....[10]....
        /*0060*/ 	.word	0x00000a30


	//   ....[11]....
        /*0064*/ 	.word	0x00000b30


	//   ....[12]....
        /*0068*/ 	.word	0x00000bf0


	//   ....[13]....
        /*006c*/ 	.word	0x00000d30


	//   ....[14]....
        /*0070*/ 	.word	0x00000e20


	//   ....[15]....
        /*0074*/ 	.word	0x00000ee0


	//   ....[16]....
        /*0078*/ 	.word	0x00000fc0


	//   ....[17]....
        /*007c*/ 	.word	0x000010c0


	//   ....[18]....
        /*0080*/ 	.word	0x00001180


	//   ....[19]....
        /*0084*/ 	.word	0x00001260


	//   ....[20]....
        /*0088*/ 	.word	0x00001360


	//   ....[21]....
        /*008c*/ 	.word	0x00001410


	//----- nvinfo : EIATTR_EXIT_INSTR_OFFSETS
	.align		4
.L_23:
        /*0090*/ 	.byte	0x04, 0x1c
        /*0092*/ 	.short	(.L_25 - .L_24)


	//   ....[0]....
.L_24:
        /*0094*/ 	.word	0x00001460


	//----- nvinfo : EIATTR_CRS_STACK_SIZE
	.align		4
.L_25:
        /*0098*/ 	.byte	0x04, 0x1e
        /*009a*/ 	.short	(.L_27 - .L_26)
.L_26:
        /*009c*/ 	.word	0x00000000


	//----- nvinfo : EIATTR_CBANK_PARAM_SIZE
	.align		4
.L_27:
        /*00a0*/ 	.byte	0x03, 0x19
        /*00a2*/ 	.short	0x0008


	//----- nvinfo : EIATTR_PARAM_CBANK
	.align		4
        /*00a4*/ 	.byte	0x04, 0x0a
        /*00a6*/ 	.short	(.L_29 - .L_28)
	.align		4
.L_28:
        /*00a8*/ 	.word	index@(.nv.constant0._Z14printMatrixGPUPi)
        /*00ac*/ 	.short	0x0380
        /*00ae*/ 	.short	0x0008


	//----- nvinfo : EIATTR_SW_WAR
	.align		4
.L_29:
        /*00b0*/ 	.byte	0x04, 0x36
        /*00b2*/ 	.short	(.L_31 - .L_30)
.L_30:
        /*00b4*/ 	.word	0x00000008
.L_31:


//--------------------- .nv.info._Z9rotateGPUPi   --------------------------
	.section	.nv.info._Z9rotateGPUPi,"",@"SHT_CUDA_INFO"
	.sectionflags	@""
	.align	4


	//----- nvinfo : EIATTR_CUDA_API_VERSION
	.align		4
        /*0000*/ 	.byte	0x04, 0x37
        /*0002*/ 	.short	(.L_33 - .L_32)
.L_32:
        /*0004*/ 	.word	0x00000082


	//----- nvinfo : EIATTR_KPARAM_INFO
	.align		4
.L_33:
        /*0008*/ 	.byte	0x04, 0x17
        /*000a*/ 	.short	(.L_35 - .L_34)
.L_34:
        /*000c*/ 	.word	0x00000000
        /*0010*/ 	.short	0x0000
        /*0012*/ 	.short	0x0000
        /*0014*/ 	.byte	0x00, 0xf5, 0x21, 0x00


	//----- nvinfo : EIATTR_SPARSE_MMA_MASK
	.align		4
.L_35:
        /*0018*/ 	.byte	0x03, 0x50
        /*001a*/ 	.short	0x0000


	//----- nvinfo : EIATTR_MAXREG_COUNT
	.align		4
        /*001c*/ 	.byte	0x03, 0x1b
        /*001e*/ 	.short	0x00ff


	//----- nvinfo : EIATTR_NUM_BARRIERS
	.align		4
        /*0020*/ 	.byte	0x02, 0x4c
        /*0022*/ 	.byte	0x01
	.zero		1


	//----- nvinfo : EIATTR_MERCURY_ISA_VERSION
	.align		4
        /*0024*/ 	.byte	0x03, 0x5f
        /*0026*/ 	.short	0x0101


	//----- nvinfo : EIATTR_VRC_CTA_INIT_COUNT
	.align		4
        /*0028*/ 	.byte	0x02, 0x4a
	.zero		1
	.zero		1


	//----- nvinfo : EIATTR_EXIT_INSTR_OFFSETS
	.align		4
        /*002c*/ 	.byte	0x04, 0x1c
        /*002e*/ 	.short	(.L_37 - .L_36)


	//   ....[0]....
.L_36:
        /*0030*/ 	.word	0x000002d0


	//   ....[1]....
        /*0034*/ 	.word	0x00000370


	//----- nvinfo : EIATTR_CRS_STACK_SIZE
	.align		4
.L_37:
        /*0038*/ 	.byte	0x04, 0x1e
        /*003a*/ 	.short	(.L_39 - .L_38)
.L_38:
        /*003c*/ 	.word	0x00000000


	//----- nvinfo : EIATTR_CBANK_PARAM_SIZE
	.align		4
.L_39:
        /*0040*/ 	.byte	0x03, 0x19
        /*0042*/ 	.short	0x0008


	//----- nvinfo : EIATTR_PARAM_CBANK
	.align		4
        /*0044*/ 	.byte	0x04, 0x0a
        /*0046*/ 	.short	(.L_41 - .L_40)
	.align		4
.L_40:
        /*0048*/ 	.word	index@(.nv.constant0._Z9rotateGPUPi)
        /*004c*/ 	.short	0x0380
        /*004e*/ 	.short	0x0008


	//----- nvinfo : EIATTR_SW_WAR
	.align		4
.L_41:
        /*0050*/ 	.byte	0x04, 0x36
        /*0052*/ 	.short	(.L_43 - .L_42)
.L_42:
        /*0054*/ 	.word	0x00000008
.L_43:


//--------------------- .nv.callgraph             --------------------------
	.section	.nv.callgraph,"",@"SHT_CUDA_CALLGRAPH"
	.align	4
	.sectionentsize	8
	.align		4
        /*0000*/ 	.word	0x00000000
	.align		4
        /*0004*/ 	.word	0xffffffff
	.align		4
        /*0008*/ 	.word	index@(_Z14printMatrixGPUPi)
	.align		4
        /*000c*/ 	.word	index@(vprintf)
	.align		4
        /*0010*/ 	.word	0x00000000
	.align		4
        /*0014*/ 	.word	0xfffffffe
	.align		4
        /*0018*/ 	.word	0x00000000
	.align		4
        /*001c*/ 	.word	0xfffffffd
	.align		4
        /*0020*/ 	.word	0x00000000
	.align		4
        /*0024*/ 	.word	0xfffffffc


//--------------------- .nv.constant4             --------------------------
	.section	.nv.constant4,"a",@progbits
	.align	8
	.align		8
.nv.constant4:
        /*0000*/ 	.dword	vprintf
	.align		8
        /*0008*/ 	.dword	$str
	.align		8
        /*0010*/ 	.dword	$str$1
	.align		8
        /*0018*/ 	.dword	$str$2
	.align		8
        /*0020*/ 	.dword	$str$3


//--------------------- .text._Z14printMatrixGPUPi --------------------------
	.section	.text._Z14printMatrixGPUPi,"ax",@progbits
	.align	128
        .global         _Z14printMatrixGPUPi
        .type           _Z14printMatrixGPUPi,@function
        .size           _Z14printMatrixGPUPi,(.L_x_48 - _Z14printMatrixGPUPi)
        .other          _Z14printMatrixGPUPi,@"STO_CUDA_ENTRY STV_DEFAULT"
_Z14printMatrixGPUPi:
.text._Z14printMatrixGPUPi:
[----:B------:R-:W0:Y:S01]  /*0000*/  LDC R1, c[0x0][0x37c] ;  /* 0x0000df00ff017b82 */ /* 0x000e220000000800 */
[----:B------:R-:W1:Y:S01]  /*0010*/  S2R R24, SR_TID.Y ;  /* 0x0000000000187919 */ /* 0x000e620000002200 */
[----:B------:R-:W2:Y:S06]  /*0020*/  LDCU UR5, c[0x0][0x2fc] ;  /* 0x00005f80ff0577ac */ /* 0x000eac0008000800 */
[----:B------:R-:W3:Y:S01]  /*0030*/  LDC.64 R28, c[0x0][0x380] ;  /* 0x0000e000ff1c7b82 */ /* 0x000ee20000000a00 */
[----:B0-----:R-:W-:Y:S01]  /*0040*/  VIADD R1, R1, 0xfffffff8 ;  /* 0xfffffff801017836 */ /* 0x001fe20000000000 */
[----:B------:R-:W0:Y:S01]  /*0050*/  S2R R23, SR_TID.Z ;  /* 0x0000000000177919 */ /* 0x000e220000002300 */
[----:B------:R-:W4:Y:S01]  /*0060*/  LDCU UR38, c[0x0][0x364] ;  /* 0x00006c80ff2677ac */ /* 0x000f220008000800 */
[----:B------:R-:W-:Y:S01]  /*0070*/  IMAD.MOV.U32 R22, RZ, RZ, RZ ;  /* 0x000000ffff167224 */ /* 0x000fe200078e00ff */
[----:B------:R-:W5:Y:S01]  /*0080*/  S2R R18, SR_TID.X ;  /* 0x0000000000127919 */ /* 0x000f620000002100 */
[----:B------:R-:W2:Y:S01]  /*0090*/  LDCU UR4, c[0x0][0x2f8] ;  /* 0x00005f00ff0477ac */ /* 0x000ea20008000800 */
[----:B------:R-:W0:Y:S01]  /*00a0*/  LDCU.64 UR36, c[0x0][0x358] ;  /* 0x00006b00ff2477ac */ /* 0x000e220008000a00 */
[----:B------:R-:W0:Y:S01]  /*00b0*/  LDCU UR39, c[0x0][0x368] ;  /* 0x00006d00ff2777ac */ /* 0x000e220008000800 */
[----:B----4-:R-:W-:-:S02]  /*00c0*/  ULOP3.LUT UR40, UR38, 0x3, URZ, 0xc0, !UPT ;  /* 0x0000000326287892 */ /* 0x010fc4000f8ec0ff */
[----:B------:R-:W-:Y:S01]  /*00d0*/  ULOP3.LUT UR41, UR38, 0x7fc, URZ, 0xc0, !UPT ;  /* 0x000007fc26297892 */ /* 0x000fe2000f8ec0ff */
[----:B--2---:R-:W-:Y:S01]  /*00e0*/  IADD3 R16, P0, PT, R1, UR4, RZ ;  /* 0x0000000401107c10 */ /* 0x004fe2000ff1e0ff */
[----:B-1----:R-:W-:-:S04]  /*00f0*/  IMAD.MOV R17, RZ, RZ, -R24 ;  /* 0x000000ffff117224 */ /* 0x002fc800078e0a18 */
[----:B------:R-:W-:Y:S02]  /*0100*/  IMAD.X R2, RZ, RZ, UR5, P0 ;  /* 0x00000005ff027e24 */ /* 0x000fe400080e06ff */
[----:B0-----:R-:W-:-:S04]  /*0110*/  IMAD R19, R23, UR38, R24 ;  /* 0x0000002617137c24 */ /* 0x001fc8000f8e0218 */
[----:B-----5:R-:W-:Y:S01]  /*0120*/  IMAD R19, R19, UR38, R18 ;  /* 0x0000002613137c24 */ /* 0x020fe2000f8e0212 */
[----:B------:R-:W-:-:S03]  /*0130*/  LOP3.LUT R18, R18, R24, RZ, 0xfc, !PT ;  /* 0x0000001812127212 */ /* 0x000fc600078efcff */
[----:B---3--:R-:W-:-:S07]  /*0140*/  IMAD.WIDE.U32 R28, R19, 0x4, R28 ;  /* 0x00000004131c7825 */ /* 0x008fce00078e001c */
.L_x_43:
[----:B------:R-:W-:-:S13]  /*0150*/  ISETP.NE.AND P0, PT, R19, RZ, PT ;  /* 0x000000ff1300720c */ /* 0x000fda0003f05270 */
[----:B------:R-:W-:Y:S05]  /*0160*/  @P0 BRA `(.L_x_0) ;  /* 0x00000000002c0947 */ /* 0x000fea0003800000 */
[----:B------:R-:W-:Y:S01]  /*0170*/  MOV R8, 0x0 ;  /* 0x0000000000087802 */ /* 0x000fe20000000f00 */
[----:B------:R-:W-:Y:S01]  /*0180*/  VIADD R0, R22, 0x1 ;  /* 0x0000000116007836 */ /* 0x000fe20000000000 */
[----:B------:R-:W0:Y:S01]  /*0190*/  LDCU.64 UR4, c[0x4][0x8] ;  /* 0x01000100ff0477ac */ /* 0x000e220008000a00 */
[----:B------:R-:W-:Y:S02]  /*01a0*/  IMAD.MOV.U32 R6, RZ, RZ, R16 ;  /* 0x000000ffff067224 */ /* 0x000fe400078e0010 */
[----:B------:R-:W-:Y:S01]  /*01b0*/  IMAD.MOV.U32 R7, RZ, RZ, R2 ;  /* 0x000000ffff077224 */ /* 0x000fe200078e0002 */
[----:B------:R1:W-:Y:S01]  /*01c0*/  STL [R1], R0 ;  /* 0x0000000001007387 */ /* 0x0003e20000100800 */
[----:B------:R-:W2:Y:S01]  /*01d0*/  LDC.64 R8, c[0x4][R8] ;  /* 0x0100000008087b82 */ /* 0x000ea20000000a00 */
[----:B0-----:R-:W-:Y:S02]  /*01e0*/  IMAD.U32 R4, RZ, RZ, UR4 ;  /* 0x00000004ff047e24 */ /* 0x001fe4000f8e00ff */
[----:B-1----:R-:W-:-:S07]  /*01f0*/  IMAD.U32 R5, RZ, RZ, UR5 ;  /* 0x00000005ff057e24 */ /* 0x002fce000f8e00ff */
[----:B------:R-:W-:-:S07]  /*0200*/  LEPC R20, `(.L_x_0) ;  /* 0x000000001014794e */ /* 0x000fce0000000000 */
[----:B--2---:R-:W-:Y:S05]  /*0210*/  CALL.ABS.NOINC R8 ;  /* 0x0000000008007343 */ /* 0x004fea0003c00000 */
.L_x_0:
[----:B------:R-:W-:Y:S01]  /*0220*/  ISETP.NE.AND P0, PT, R23, R22, PT ;  /* 0x000000161700720c */ /* 0x000fe20003f05270 */
[----:B------:R-:W-:Y:S05]  /*0230*/  WARPSYNC.ALL ;  /* 0x0000000000007948 */ /* 0x000fea0003800000 */
[----:B------:R-:W-:Y:S06]  /*0240*/  BAR.SYNC.DEFER_BLOCKING 0x0 ;  /* 0x0000000000007b1d */ /* 0x000fec0000010000 */
[----:B------:R-:W-:Y:S04]  /*0250*/  BSSY.RECONVERGENT B8, `(.L_x_1) ;  /* 0x000011d000087945 */ /* 0x000fe80003800200 */
[----:B------:R-:W-:Y:S05]  /*0260*/  @P0 BRA `(.L_x_2) ;  /* 0x00000010006c0947 */ /* 0x000fea0003800000 */
[----:B------:R-:W-:Y:S01]  /*0270*/  UISETP.GE.U32.AND UP0, UPT, UR38, 0x4, UPT ;  /* 0x000000042600788c */ /* 0x000fe2000bf06070 */
[----:B------:R-:W-:-:S08]  /*0280*/  IMAD.MOV.U32 R25, RZ, RZ, RZ ;  /* 0x000000ffff197224 */ /* 0x000fd000078e00ff */
[----:B------:R-:W-:Y:S05]  /*0290*/  BRA.U !UP0, `(.L_x_3) ;  /* 0x0000000908747547 */ /* 0x000fea000b800000 */
[----:B------:R-:W-:Y:S01]  /*02a0*/  BSSY.RECONVERGENT B7, `(.L_x_4) ;  /* 0x000009b000077945 */ /* 0x000fe20003800200 */
[----:B------:R-:W-:Y:S02]  /*02b0*/  IMAD.MOV.U32 R25, RZ, RZ, RZ ;  /* 0x000000ffff197224 */ /* 0x000fe400078e00ff */
[----:B------:R-:W-:-:S07]  /*02c0*/  IMAD.MOV.U32 R26, RZ, RZ, R17 ;  /* 0x000000ffff1a7224 */ /* 0x000fce00078e0011 */
.L_x_26:
[----:B------:R-:W-:Y:S01]  /*02d0*/  ISETP.NE.AND P0, PT, R18, RZ, PT ;  /* 0x000000ff1200720c */ /* 0x000fe20003f05270 */
[----:B------:R-:W-:Y:S03]  /*02e0*/  BSSY.RECONVERGENT B6, `(.L_x_5) ;  /* 0x000000b000067945 */ /* 0x000fe60003800200 */
[----:B------:R-:W-:-:S09]  /*02f0*/  P2R R0, PR, RZ, 0x1 ;  /* 0x00000001ff007803 */ /* 0x000fd20000000000 */
[----:B------:R-:W-:Y:S05]  /*0300*/  @P0 BRA `(.L_x_6) ;  /* 0x0000000000200947 */ /* 0x000fea0003800000 */
[----:B------:R-:W-:Y:S01]  /*0310*/  MOV R8, 0x0 ;  /* 0x0000000000087802 */ /* 0x000fe20000000f00 */
[----:B------:R-:W0:Y:S01]  /*0320*/  LDCU.64 UR4, c[0x4][0x10] ;  /* 0x01000200ff0477ac */ /* 0x000e220008000a00 */
[----:B------:R-:W-:-:S04]  /*0330*/  CS2R R6, SRZ ;  /* 0x0000000000067805 */ /* 0x000fc8000001ff00 */
[----:B------:R-:W1:Y:S01]  /*0340*/  LDC.64 R8, c[0x4][R8] ;  /* 0x0100000008087b82 */ /* 0x000e620000000a00 */
[----:B0-----:R-:W-:Y:S02]  /*0350*/  IMAD.U32 R4, RZ, RZ, UR4 ;  /* 0x00000004ff047e24 */ /* 0x001fe4000f8e00ff */
[----:B------:R-:W-:-:S07]  /*0360*/  IMAD.U32 R5, RZ, RZ, UR5 ;  /* 0x00000005ff057e24 */ /* 0x000fce000f8e00ff */
[----:B------:R-:W-:-:S07]  /*0370*/  LEPC R20, `(.L_x_6) ;  /* 0x000000001014794e */ /* 0x000fce0000000000 */
[----:B-1----:R-:W-:Y:S05]  /*0380*/  CALL.ABS.NOINC R8 ;  /* 0x0000000008007343 */ /* 0x002fea0003c00000 */
.L_x_6:
[----:B------:R-:W-:Y:S05]  /*0390*/  BSYNC.RECONVERGENT B6 ;  /* 0x0000000000067941 */ /* 0x000fea0003800200 */
.L_x_5:
[----:B------:R-:W-:Y:S01]  /*03a0*/  ISETP.NE.AND P0, PT, R26, RZ, PT ;  /* 0x000000ff1a00720c */ /* 0x000fe20003f05270 */
[----:B------:R-:W-:-:S12]  /*03b0*/  BSSY.RECONVERGENT B6, `(.L_x_7) ;  /* 0x000000d000067945 */ /* 0x000fd80003800200 */
[----:B------:R-:W-:Y:S05]  /*03c0*/  @P0 BRA `(.L_x_8) ;  /* 0x00000000002c0947 */ /* 0x000fea0003800000 */
[----:B------:R-:W2:Y:S01]  /*03d0*/  LDG.E R0, desc[UR36][R28.64] ;  /* 0x000000241c007981 */ /* 0x000ea2000c1e1900 */
[----:B------:R-:W-:Y:S01]  /*03e0*/  MOV R8, 0x0 ;  /* 0x0000000000087802 */ /* 0x000fe20000000f00 */
[----:B------:R-:W0:Y:S01]  /*03f0*/  LDCU.64 UR4, c[0x4][0x18] ;  /* 0x01000300ff0477ac */ /* 0x000e220008000a00 */
[----:B------:R-:W-:Y:S02]  /*0400*/  IMAD.MOV.U32 R6, RZ, RZ, R16 ;  /* 0x000000ffff067224 */ /* 0x000fe400078e0010 */
[----:B------:R-:W-:Y:S02]  /*0410*/  IMAD.MOV.U32 R7, RZ, RZ, R2 ;  /* 0x000000ffff077224 */ /* 0x000fe400078e0002 */
[----:B------:R-:W1:Y:S01]  /*0420*/  LDC.64 R8, c[0x4][R8] ;  /* 0x0100000008087b82 */ /* 0x000e620000000a00 */
[----:B0-----:R-:W-:Y:S02]  /*0430*/  IMAD.U32 R4, RZ, RZ, UR4 ;  /* 0x00000004ff047e24 */ /* 0x001fe4000f8e00ff */
[----:B------:R-:W-:Y:S01]  /*0440*/  IMAD.U32 R5, RZ, RZ, UR5 ;  /* 0x00000005ff057e24 */ /* 0x000fe2000f8e00ff */
[----:B-12---:R0:W-:Y:S06]  /*0450*/  STL [R1], R0 ;  /* 0x0000000001007387 */ /* 0x0061ec0000100800 */
[----:B------:R-:W-:-:S07]  /*0460*/  LEPC R20, `(.L_x_8) ;  /* 0x000000001014794e */ /* 0x000fce0000000000 */
[----:B0-----:R-:W-:Y:S05]  /*0470*/  CALL.ABS.NOINC R8 ;  /* 0x0000000008007343 */ /* 0x001fea0003c00000 */
.L_x_8:
[----:B------:R-:W-:Y:S05]  /*0480*/  BSYNC.RECONVERGENT B6 ;  /* 0x0000000000067941 */ /* 0x000fea0003800200 */
.L_x_7:
[----:B------:R-:W-:Y:S01]  /*0490*/  ISETP.NE.AND P6, PT, R18, RZ, PT ;  /* 0x000000ff1200720c */ /* 0x000fe20003fc5270 */
[----:B------:R-:W-:-:S12]  /*04a0*/  BSSY.RECONVERGENT B6, `(.L_x_9) ;  /* 0x0000012000067945 */ /* 0x000fd80003800200 */
        /* <DEDUP_REMOVED lines=9> */
.L_x_11:
        /* <DEDUP_REMOVED lines=8> */
.L_x_10:
[----:B------:R-:W-:Y:S05]  /*05c0*/  BSYNC.RECONVERGENT B6 ;  /* 0x0000000000067941 */ /* 0x000fea0003800200 */
.L_x_9:
[----:B------:R-:W-:Y:S01]  /*05d0*/  VIADD R3, R25, 0x1 ;  /* 0x0000000119037836 */ /* 0x000fe20000000000 */
[----:B------:R-:W-:Y:S04]  /*05e0*/  BSSY.RECONVERGENT B6, `(.L_x_12) ;  /* 0x000000e000067945 */ /* 0x000fe80003800200 */
[----:B------:R-:W-:-:S13]  /*05f0*/  ISETP.NE.AND P0, PT, R24, R3, PT ;  /* 0x000000031800720c */ /* 0x000fda0003f05270 */
        /* <DEDUP_REMOVED lines=12> */
.L_x_13:
[----:B------:R-:W-:Y:S05]  /*06c0*/  BSYNC.RECONVERGENT B6 ;  /* 0x0000000000067941 */ /* 0x000fea0003800200 */
.L_x_12:
        /* <DEDUP_REMOVED lines=11> */
.L_x_16:
        /* <DEDUP_REMOVED lines=8> */
.L_x_15:
[----:B------:R-:W-:Y:S05]  /*0800*/  BSYNC.RECONVERGENT B6 ;  /* 0x0000000000067941 */ /* 0x000fea0003800200 */
.L_x_14:
        /* <DEDUP_REMOVED lines=15> */
.L_x_18:
[----:B------:R-:W-:Y:S05]  /*0900*/  BSYNC.RECONVERGENT B6 ;  /* 0x0000000000067941 */ /* 0x000fea0003800200 */
.L_x_17:
        /* <DEDUP_REMOVED lines=11> */
.L_x_21:
        /* <DEDUP_REMOVED lines=8> */
.L_x_20:
[----:B------:R-:W-:Y:S05]  /*0a40*/  BSYNC.RECONVERGENT B6 ;  /* 0x0000000000067941 */ /* 0x000fea0003800200 */
.L_x_19:
        /* <DEDUP_REMOVED lines=15> */
.L_x_23:
[----:B------:R-:W-:Y:S05]  /*0b40*/  BSYNC.RECONVERGENT B6 ;  /* 0x0000000000067941 */ /* 0x000fea0003800200 */
.L_x_22:
        /* <DEDUP_REMOVED lines=11> */
.L_x_25:
[----:B------:R-:W-:Y:S05]  /*0c00*/  BSYNC.RECONVERGENT B6 ;  /* 0x0000000000067941 */ /* 0x000fea0003800200 */
.L_x_24:
[----:B------:R-:W-:Y:S02]  /*0c10*/  VIADD R25, R25, 0x4 ;  /* 0x0000000419197836 */ /* 0x000fe40000000000 */
[----:B------:R-:W-:-:S03]  /*0c20*/  VIADD R26, R26, 0x4 ;  /* 0x000000041a1a7836 */ /* 0x000fc60000000000 */
[----:B------:R-:W-:-:S13]  /*0c30*/  ISETP.NE.AND P0, PT, R25, UR41, PT ;  /* 0x0000002919007c0c */ /* 0x000fda000bf05270 */
[----:B------:R-:W-:Y:S05]  /*0c40*/  @P0 BRA `(.L_x_26) ;  /* 0xfffffff400a00947 */ /* 0x000fea000383ffff */
[----:B------:R-:W-:Y:S05]  /*0c50*/  BSYNC.RECONVERGENT B7 ;  /* 0x0000000000077941 */ /* 0x000fea0003800200 */
.L_x_4:
[----:B------:R-:W-:-:S07]  /*0c60*/  IMAD.U32 R25, RZ, RZ, UR41 ;  /* 0x00000029ff197e24 */ /* 0x000fce000f8e00ff */
.L_x_3:
[----:B------:R-:W-:-:S09]  /*0c70*/  UISETP.NE.AND UP0, UPT, UR40, URZ, UPT ;  /* 0x000000ff2800728c */ /* 0x000fd2000bf05270 */
[----:B------:R-:W-:Y:S05]  /*0c80*/  BRA.U !UP0, `(.L_x_2) ;  /* 0x0000000508e47547 */ /* 0x000fea000b800000 */
        /* <DEDUP_REMOVED lines=11> */
.L_x_28:
[----:B------:R-:W-:Y:S05]  /*0d40*/  BSYNC.RECONVERGENT B6 ;  /* 0x0000000000067941 */ /* 0x000fea0003800200 */
.L_x_27:
[----:B------:R-:W-:Y:S01]  /*0d50*/  ISETP.NE.AND P0, PT, R24, R25, PT ;  /* 0x000000191800720c */ /* 0x000fe20003f05270 */
        /* <DEDUP_REMOVED lines=13> */
.L_x_30:
[----:B------:R-:W-:Y:S05]  /*0e30*/  BSYNC.RECONVERGENT B6 ;  /* 0x0000000000067941 */ /* 0x000fea0003800200 */
.L_x_29:
        /* <DEDUP_REMOVED lines=11> */
.L_x_32:
[----:B------:R-:W-:Y:S05]  /*0ef0*/  BSYNC.RECONVERGENT B6 ;  /* 0x0000000000067941 */ /* 0x000fea0003800200 */
.L_x_31:
[----:B------:R-:W-:-:S09]  /*0f00*/  UISETP.NE.AND UP0, UPT, UR40, 0x1, UPT ;  /* 0x000000012800788c */ /* 0x000fd2000bf05270 */
        /* <DEDUP_REMOVED lines=12> */
.L_x_34:
[----:B------:R-:W-:Y:S05]  /*0fd0*/  BSYNC.RECONVERGENT B6 ;  /* 0x0000000000067941 */ /* 0x000fea0003800200 */
.L_x_33:
        /* <DEDUP_REMOVED lines=15> */
.L_x_36:
[----:B------:R-:W-:Y:S05]  /*10d0*/  BSYNC.RECONVERGENT B6 ;  /* 0x0000000000067941 */ /* 0x000fea0003800200 */
.L_x_35:
        /* <DEDUP_REMOVED lines=11> */
.L_x_38:
[----:B------:R-:W-:Y:S05]  /*1190*/  BSYNC.RECONVERGENT B6 ;  /* 0x0000000000067941 */ /* 0x000fea0003800200 */
.L_x_37:
        /* <DEDUP_REMOVED lines=13> */
.L_x_40:
[----:B------:R-:W-:Y:S05]  /*1270*/  BSYNC.RECONVERGENT B6 ;  /* 0x0000000000067941 */ /* 0x000fea0003800200 */
.L_x_39:
        /* <DEDUP_REMOVED lines=15> */
.L_x_42:
[----:B------:R-:W-:Y:S05]  /*1370*/  BSYNC.RECONVERGENT B6 ;  /* 0x0000000000067941 */ /* 0x000fea0003800200 */
.L_x_41:
[----:B------:R-:W-:-:S13]  /*1380*/  ISETP.NE.AND P0, PT, R18, RZ, PT ;  /* 0x000000ff1200720c */ /* 0x000fda0003f05270 */
        /* <DEDUP_REMOVED lines=9> */
.L_x_2:
[----:B------:R-:W-:Y:S05]  /*1420*/  BSYNC.RECONVERGENT B8 ;  /* 0x0000000000087941 */ /* 0x000fea0003800200 */
.L_x_1:
[----:B------:R-:W-:-:S05]  /*1430*/  VIADD R22, R22, 0x1 ;  /* 0x0000000116167836 */ /* 0x000fca0000000000 */
[----:B------:R-:W-:-:S13]  /*1440*/  ISETP.NE.AND P0, PT, R22, UR39, PT ;  /* 0x0000002716007c0c */ /* 0x000fda000bf05270 */
[----:B------:R-:W-:Y:S05]  /*1450*/  @P0 BRA `(.L_x_43) ;  /* 0xffffffec003c0947 */ /* 0x000fea000383ffff */
[----:B------:R-:W-:Y:S05]  /*1460*/  EXIT ;  /* 0x000000000000794d */ /* 0x000fea0003800000 */
.L_x_44:
[----:B------:R-:W-:-:S00]  /*1470*/  BRA `(.L_x_44) ;  /* 0xfffffffc00fc7947 */ /* 0x000fc0000383ffff */
[----:B------:R-:W-:-:S00]  /*1480*/  NOP ;  /* 0x0000000000007918 */ /* 0x000fc00000000000 */
[----:B------:R-:W-:-:S00]  /*1490*/  NOP ;  /* 0x0000000000007918 */ /* 0x000fc00000000000 */
[----:B------:R-:W-:-:S00]  /*14a0*/  NOP ;  /* 0x0000000000007918 */ /* 0x000fc00000000000 */
[----:B------:R-:W-:-:S00]  /*14b0*/  NOP ;  /* 0x0000000000007918 */ /* 0x000fc00000000000 */
[----:B------:R-:W-:-:S00]  /*14c0*/  NOP ;  /* 0x0000000000007918 */ /* 0x000fc00000000000 */
[----:B------:R-:W-:-:S00]  /*14d0*/  NOP ;  /* 0x0000000000007918 */ /* 0x000fc00000000000 */
[----:B------:R-:W-:-:S00]  /*14e0*/  NOP ;  /* 0x0000000000007918 */ /* 0x000fc00000000000 */
[----:B------:R-:W-:-:S00]  /*14f0*/  NOP ;  /* 0x0000000000007918 */ /* 0x000fc00000000000 */
.L_x_48:


//--------------------- .text._Z9rotateGPUPi      --------------------------
	.section	.text._Z9rotateGPUPi,"ax",@progbits
	.align	128
        .global         _Z9rotateGPUPi
        .type           _Z9rotateGPUPi,@function
        .size           _Z9rotateGPUPi,(.L_x_49 - _Z9rotateGPUPi)
        .other          _Z9rotateGPUPi,@"STO_CUDA_ENTRY STV_DEFAULT"
_Z9rotateGPUPi:
.text._Z9rotateGPUPi:
[----:B------:R-:W-:Y:S01]  /*0000*/  LDC R1, c[0x0][0x37c] ;  /* 0x0000df00ff017b82 */ /* 0x000fe20000000800 */
[----:B------:R-:W0:Y:S01]  /*0010*/  LDCU UR6, c[0x0][0x364] ;  /* 0x00006c80ff0677ac */ /* 0x000e220008000800 */
[----:B------:R-:W1:Y:S01]  /*0020*/  S2R R0, SR_TID.Y ;  /* 0x0000000000007919 */ /* 0x000e620000002200 */
[----:B------:R-:W-:Y:S01]  /*0030*/  BSSY.RECONVERGENT B0, `(.L_x_45) ;  /* 0x0000028000007945 */ /* 0x000fe20003800200 */
[----:B------:R-:W2:Y:S01]  /*0040*/  LDCU UR7, c[0x0][0x360] ;  /* 0x00006c00ff0777ac */ /* 0x000ea20008000800 */
[----:B------:R-:W1:Y:S01]  /*0050*/  S2R R7, SR_TID.X ;  /* 0x0000000000077919 */ /* 0x000e620000002100 */
[----:B------:R-:W3:Y:S01]  /*0060*/  S2R R6, SR_TID.Z ;  /* 0x0000000000067919 */ /* 0x000ee20000002300 */
[----:B0-----:R-:W-:Y:S01]  /*0070*/  UIMAD UR4, UR6, UR6, URZ ;  /* 0x00000006060472a4 */ /* 0x001fe2000f8e02ff */
[----:B--2---:R-:W0:Y:S01]  /*0080*/  I2F.U32.RP R4, UR7 ;  /* 0x0000000700047d06 */ /* 0x004e220008209000 */
[----:B------:R-:W-:-:S07]  /*0090*/  ISETP.NE.U32.AND P1, PT, RZ, UR7, PT ;  /* 0x00000007ff007c0c */ /* 0x000fce000bf25070 */
[----:B0-----:R-:W0:Y:S01]  /*00a0*/  MUFU.RCP R4, R4 ;  /* 0x0000000400047308 */ /* 0x001e220000001000 */
[----:B-1----:R-:W-:Y:S02]  /*00b0*/  IMAD R5, R0, UR6, R7 ;  /* 0x0000000600057c24 */ /* 0x002fe4000f8e0207 */
[----:B---3--:R-:W-:Y:S01]  /*00c0*/  IMAD R6, R6, UR4, RZ ;  /* 0x0000000406067c24 */ /* 0x008fe2000f8e02ff */
[----:B------:R-:W1:Y:S04]  /*00d0*/  LDCU.64 UR4, c[0x0][0x358] ;  /* 0x00006b00ff0477ac */ /* 0x000e680008000a00 */
[----:B------:R-:W-:Y:S02]  /*00e0*/  IADD3 R5, PT, PT, R5, R6, RZ ;  /* 0x0000000605057210 */ /* 0x000fe40007ffe0ff */
[----:B0-----:R-:W-:-:S04]  /*00f0*/  IADD3 R2, PT, PT, R4, 0xffffffe, RZ ;  /* 0x0ffffffe04027810 */ /* 0x001fc80007ffe0ff */
[----:B------:R0:W2:Y:S02]  /*0100*/  F2I.FTZ.U32.TRUNC.NTZ R3, R2 ;  /* 0x0000000200037305 */ /* 0x0000a4000021f000 */
[----:B0-----:R-:W-:Y:S01]  /*0110*/  HFMA2 R2, -RZ, RZ, 0, 0 ;  /* 0x00000000ff027431 */ /* 0x001fe200000001ff */
[----:B--2---:R-:W-:-:S05]  /*0120*/  IADD3 R9, PT, PT, RZ, -R3, RZ ;  /* 0x80000003ff097210 */ /* 0x004fca0007ffe0ff */
[----:B------:R-:W-:-:S04]  /*0130*/  IMAD R9, R9, UR7, RZ ;  /* 0x0000000709097c24 */ /* 0x000fc8000f8e02ff */
[----:B------:R-:W-:Y:S02]  /*0140*/  IMAD.HI.U32 R4, R3, R9, R2 ;  /* 0x0000000903047227 */ /* 0x000fe400078e0002 */
[----:B------:R-:W0:Y:S04]  /*0150*/  I2F.F64.U32 R2, UR7 ;  /* 0x0000000700027d12 */ /* 0x000e280008201800 */
[----:B------:R-:W-:-:S04]  /*0160*/  IMAD.HI.U32 R4, R4, R5, RZ ;  /* 0x0000000504047227 */ /* 0x000fc800078e00ff */
[----:B------:R-:W-:-:S04]  /*0170*/  IMAD.MOV R4, RZ, RZ, -R4 ;  /* 0x000000ffff047224 */ /* 0x000fc800078e0a04 */
[----:B------:R-:W-:Y:S01]  /*0180*/  IMAD R4, R4, UR7, R5 ;  /* 0x0000000704047c24 */ /* 0x000fe2000f8e0205 */
[----:B0-----:R-:W-:-:S04]  /*0190*/  DMUL R8, R2, 0.5 ;  /* 0x3fe0000002087828 */ /* 0x001fc80000000000 */
[C---:B------:R-:W-:Y:S01]  /*01a0*/  ISETP.GE.U32.AND P0, PT, R4.reuse, UR7, PT ;  /* 0x0000000704007c0c */ /* 0x040fe2000bf06070 */
[----:B------:R-:W0:Y:S05]  /*01b0*/  LDC.64 R2, c[0x0][0x380] ;  /* 0x0000e000ff027b82 */ /* 0x000e2a0000000a00 */
[----:B------:R-:W2:Y:S07]  /*01c0*/  F2I.F64.CEIL R9, R8 ;  /* 0x0000000800097311 */ /* 0x000eae0000309100 */
[----:B------:R-:W-:-:S04]  /*01d0*/  @P0 IADD3 R4, PT, PT, R4, -UR7, RZ ;  /* 0x8000000704040c10 */ /* 0x000fc8000fffe0ff */
[----:B------:R-:W-:-:S13]  /*01e0*/  ISETP.GE.U32.AND P0, PT, R4, UR7, PT ;  /* 0x0000000704007c0c */ /* 0x000fda000bf06070 */
[----:B------:R-:W-:Y:S02]  /*01f0*/  @P0 IADD3 R4, PT, PT, R4, -UR7, RZ ;  /* 0x8000000704040c10 */ /* 0x000fe4000fffe0ff */
[----:B------:R-:W-:-:S04]  /*0200*/  @!P1 LOP3.LUT R4, RZ, UR7, RZ, 0x33, !PT ;  /* 0x00000007ff049c12 */ /* 0x000fc8000f8e33ff */
[----:B--2---:R-:W-:Y:S01]  /*0210*/  ISETP.GT.U32.AND P0, PT, R4, R9, PT ;  /* 0x000000090400720c */ /* 0x004fe20003f04070 */
[----:B0-----:R-:W-:-:S12]  /*0220*/  IMAD.WIDE.U32 R4, R5, 0x4, R2 ;  /* 0x0000000405047825 */ /* 0x001fd800078e0002 */
[----:B-1----:R-:W-:Y:S05]  /*0230*/  @P0 BRA `(.L_x_46) ;  /* 0x00000000001c0947 */ /* 0x002fea0003800000 */
[----:B------:R-:W-:Y:S01]  /*0240*/  IMAD R9, R7, UR6, R0 ;  /* 0x0000000607097c24 */ /* 0x000fe2000f8e0200 */
[----:B------:R-:W2:Y:S03]  /*0250*/  LDG.E R11, desc[UR4][R4.64] ;  /* 0x00000004040b7981 */ /* 0x000ea6000c1e1900 */
[----:B------:R-:W-:-:S04]  /*0260*/  IMAD.IADD R9, R6, 0x1, R9 ;  /* 0x0000000106097824 */ /* 0x000fc800078e0209 */
[----:B------:R-:W-:-:S05]  /*0270*/  IMAD.WIDE.U32 R8, R9, 0x4, R2 ;  /* 0x0000000409087825 */ /* 0x000fca00078e0002 */
[----:B------:R-:W3:Y:S04]  /*0280*/  LDG.E R13, desc[UR4][R8.64] ;  /* 0x00000004080d7981 */ /* 0x000ee8000c1e1900 */
[----:B---3--:R0:W-:Y:S04]  /*0290*/  STG.E desc[UR4][R4.64], R13 ;  /* 0x0000000d04007986 */ /* 0x0081e8000c101904 */
[----:B--2---:R0:W-:Y:S02]  /*02a0*/  STG.E desc[UR4][R8.64], R11 ;  /* 0x0000000b08007986 */ /* 0x0041e4000c101904 */
.L_x_46:
[----:B------:R-:W-:Y:S05]  /*02b0*/  BSYNC.RECONVERGENT B0 ;  /* 0x0000000000007941 */ /* 0x000fea0003800200 */
.L_x_45:
[----:B------:R-:W-:Y:S06]  /*02c0*/  BAR.SYNC.DEFER_BLOCKING 0x0 ;  /* 0x0000000000007b1d */ /* 0x000fec0000010000 */
[----:B------:R-:W-:Y:S05]  /*02d0*/  @P0 EXIT ;  /* 0x000000000000094d */ /* 0x000fea0003800000 */
[----:B------:R-:W-:-:S04]  /*02e0*/  LOP3.LUT R7, RZ, R7, RZ, 0x33, !PT ;  /* 0x00000007ff077212 */ /* 0x000fc800078e33ff */
[----:B------:R-:W-:-:S05]  /*02f0*/  IADD3 R7, PT, PT, R7, UR7, RZ ;  /* 0x0000000707077c10 */ /* 0x000fca000fffe0ff */
[----:B------:R-:W-:-:S05]  /*0300*/  IMAD R7, R0, UR7, R7 ;  /* 0x0000000700077c24 */ /* 0x000fca000f8e0207 */
[----:B------:R-:W-:-:S05]  /*0310*/  IADD3 R7, PT, PT, R6, R7, RZ ;  /* 0x0000000706077210 */ /* 0x000fca0007ffe0ff */
[----:B------:R-:W-:Y:S02]  /*0320*/  IMAD.WIDE.U32 R2, R7, 0x4, R2 ;  /* 0x0000000407027825 */ /* 0x000fe400078e0002 */
[----:B------:R-:W2:Y:S04]  /*0330*/  LDG.E R7, desc[UR4][R4.64] ;  /* 0x0000000404077981 */ /* 0x000ea8000c1e1900 */
[----:B0-----:R-:W3:Y:S04]  /*0340*/  LDG.E R9, desc[UR4][R2.64] ;  /* 0x0000000402097981 */ /* 0x001ee8000c1e1900 */
[----:B---3--:R-:W-:Y:S04]  /*0350*/  STG.E desc[UR4][R4.64], R9 ;  /* 0x0000000904007986 */ /* 0x008fe8000c101904 */
[----:B--2---:R-:W-:Y:S01]  /*0360*/  STG.E desc[UR4][R2.64], R7 ;  /* 0x0000000702007986 */ /* 0x004fe2000c101904 */
[----:B------:R-:W-:Y:S05]  /*0370*/  EXIT ;  /* 0x000000000000794d */ /* 0x000fea0003800000 */
.L_x_47:
        /* <DEDUP_REMOVED lines=16> */
.L_x_49:


//--------------------- .nv.global.init           --------------------------
	.section	.nv.global.init,"aw",@progbits
.nv.global.init:
	.type		$str$3,@object
	.size		$str$3,($str$1 - $str$3)
$str$3:
        /*0000*/ 	.byte	0x0a, 0x00
	.type		$str$1,@object
	.size		$str$1,($str$2 - $str$1)
$str$1:
        /*0002*/ 	.byte	0x09, 0x00
	.type		$str$2,@object
	.size		$str$2,($str - $str$2)
$str$2:
        /*0004*/ 	.byte	0x25, 0x69, 0x20, 0x00
	.type		$str,@object
	.size		$str,(.L_0 - $str)
$str:
        /*0008*/ 	.byte	0x0a, 0x20, 0x20, 0x20, 0x4d, 0x61, 0x74, 0x72, 0x69, 0x78, 0x20, 0x25, 0x69, 0x3a, 0x0a, 0x00
.L_0:


//--------------------- .nv.shared.reserved.0     --------------------------
	.section	.nv.shared.reserved.0,"aw",@nobits
	.weak		__nv_reservedSMEM_offset_0_alias
	.size		__nv_reservedSMEM_offset_0_alias, 0, 64
	.other		__nv_reservedSMEM_offset_0_alias,@"STO_CUDA_RESERVED_SHARED STV_DEFAULT"
__nv_reservedSMEM_offset_0_alias:
	.zero		0
	.zero		64


//--------------------- .nv.constant0._Z14printMatrixGPUPi --------------------------
	.section	.nv.constant0._Z14printMatrixGPUPi,"a",@progbits
	.sectionflags	@""
	.align	4
.nv.constant0._Z14printMatrixGPUPi:
	.zero		904


//--------------------- .nv.constant0._Z9rotateGPUPi --------------------------
	.section	.nv.constant0._Z9rotateGPUPi,"a",@progbits
	.sectionflags	@""
	.align	4
.nv.constant0._Z9rotateGPUPi:
	.zero		904


//--------------------- SYMBOLS --------------------------

	.type		.nv.reservedSmem.offset0,@object
	.size		.nv.reservedSmem.offset0,0x4
	.type		vprintf,@function
